//
// Generated by NVIDIA NVVM Compiler
//
// Compiler Build ID: CL-36424714
// Cuda compilation tools, release 13.0, V13.0.88
// Based on NVVM 20.0.0
//

.version 9.0
.target sm_100
.address_size 64

	// .globl	_Z20prime_checker_kerneliPi

.visible .entry _Z20prime_checker_kerneliPi(
	.param .u32 _Z20prime_checker_kerneliPi_param_0,
	.param .u64 .ptr .align 1 _Z20prime_checker_kerneliPi_param_1
)
{


	ret;

}


// ===== COMPILED SASS (sm_100) =====

	.target	sm_100

	.elftype	@"ET_EXEC"


//--------------------- .note.nv.tkinfo           --------------------------
	.section	.note.nv.tkinfo,"",@"SHT_NOTE"
	.sectionflags	@"SHF_NOTE_NV_TKINFO"
	.tkinfo
        /*0018*/ 	.word	0x00000002
        /*0030*/ 	.string	""
        /*0030*/ 	.string	"ptxas"
        /*0030*/ 	.string	"Cuda compilation tools, release 13.0, V13.0.88"
        /*0030*/ 	.string	"Build cuda_13.0.r13.0/compiler.36424714_0"
        /*0030*/ 	.string	"-arch sm_100 -m 64 "



//--------------------- .note.nv.cuinfo           --------------------------
	.section	.note.nv.cuinfo,"",@"SHT_NOTE"
	.sectionflags	@"SHF_NOTE_NV_CUINFO"
        /*0018*/ 	.short	0x0002
        /*001a*/ 	.short	0x0064
        /*001c*/ 	.short	0x0082
	.zero		2


//--------------------- .nv.info                  --------------------------
	.section	.nv.info,"",@"SHT_CUDA_INFO"
	.align	4


	//----- nvinfo : EIATTR_REGCOUNT
	.align		4
        /*0000*/ 	.byte	0x04, 0x2f
        /*0002*/ 	.short	(.L_1 - .L_0)
	.align		4
.L_0:
        /*0004*/ 	.word	index@(_Z20prime_checker_kerneliPi)
        /*0008*/ 	.word	0x00000004


	//----- nvinfo : EIATTR_FRAME_SIZE
	.align		4
.L_1:
        /*000c*/ 	.byte	0x04, 0x11
        /*000e*/ 	.short	(.L_3 - .L_2)
	.align		4
.L_2:
        /*0010*/ 	.word	index@(_Z20prime_checker_kerneliPi)
        /*0014*/ 	.word	0x00000000


	//----- nvinfo : EIATTR_MIN_STACK_SIZE
	.align		4
.L_3:
        /*0018*/ 	.byte	0x04, 0x12
        /*001a*/ 	.short	(.L_5 - .L_4)
	.align		4
.L_4:
        /*001c*/ 	.word	index@(_Z20prime_checker_kerneliPi)
        /*0020*/ 	.word	0x00000000
.L_5:


//--------------------- .nv.compat                --------------------------
	.section	.nv.compat,"",@"SHT_CUDA_COMPAT_INFO"
	.align	4
        /*0000*/ 	.byte	0x02, 0x09, 0x00, 0x00, 0x02, 0x02, 0x01, 0x00, 0x02, 0x05, 0x05, 0x00, 0x03, 0x07, 0x01, 0x01
        /*0010*/ 	.byte	0x02, 0x03, 0x00, 0x00, 0x02, 0x06, 0x01, 0x00, 0x04, 0x0b, 0x08, 0x00, 0x09, 0x00, 0x00, 0x00
        /*0020*/ 	.byte	0x00, 0x00, 0x00, 0x00


//--------------------- .nv.info._Z20prime_checker_kerneliPi --------------------------
	.section	.nv.info._Z20prime_checker_kerneliPi,"",@"SHT_CUDA_INFO"
	.sectionflags	@""
	.align	4


	//----- nvinfo : EIATTR_CUDA_API_VERSION
	.align		4
        /*0000*/ 	.byte	0x04, 0x37
        /*0002*/ 	.short	(.L_7 - .L_6)
.L_6:
        /*0004*/ 	.word	0x00000082


	//----- nvinfo : EIATTR_KPARAM_INFO
	.align		4
.L_7:
        /*0008*/ 	.byte	0x04, 0x17
        /*000a*/ 	.short	(.L_9 - .L_8)
.L_8:
        /*000c*/ 	.word	0x00000000
        /*0010*/ 	.short	0x0001
        /*0012*/ 	.short	0x0008
        /*0014*/ 	.byte	0x00, 0xf5, 0x21, 0x00


	//----- nvinfo : EIATTR_KPARAM_INFO
	.align		4
.L_9:
        /*0018*/ 	.byte	0x04, 0x17
        /*001a*/ 	.short	(.L_11 - .L_10)
.L_10:
        /*001c*/ 	.word	0x00000000
        /*0020*/ 	.short	0x0000
        /*0022*/ 	.short	0x0000
        /*0024*/ 	.byte	0x00, 0xf0, 0x11, 0x00


	//----- nvinfo : EIATTR_SPARSE_MMA_MASK
	.align		4
.L_11:
        /*0028*/ 	.byte	0x03, 0x50
        /*002a*/ 	.short	0x0000


	//----- nvinfo : EIATTR_MAXREG_COUNT
	.align		4
        /*002c*/ 	.byte	0x03, 0x1b
        /*002e*/ 	.short	0x00ff


	//----- nvinfo : EIATTR_MERCURY_ISA_VERSION
	.align		4
        /*0030*/ 	.byte	0x03, 0x5f
        /*0032*/ 	.short	0x0101


	//----- nvinfo : EIATTR_VRC_CTA_INIT_COUNT
	.align		4
        /*0034*/ 	.byte	0x02, 0x4a
	.zero		1
	.zero		1


	//----- nvinfo : EIATTR_EXIT_INSTR_OFFSETS
	.align		4
        /*0038*/ 	.byte	0x04, 0x1c
        /*003a*/ 	.short	(.L_13 - .L_12)


	//   ....[0]....
.L_12:
        /*003c*/ 	.word	0x00000010


	//----- nvinfo : EIATTR_CBANK_PARAM_SIZE
	.align		4
.L_13:
        /*0040*/ 	.byte	0x03, 0x19
        /*0042*/ 	.short	0x0010


	//----- nvinfo : EIATTR_PARAM_CBANK
	.align		4
        /*0044*/ 	.byte	0x04, 0x0a
        /*0046*/ 	.short	(.L_15 - .L_14)
	.align		4
.L_14:
        /*0048*/ 	.word	index@(.nv.constant0._Z20prime_checker_kerneliPi)
        /*004c*/ 	.short	0x0380
        /*004e*/ 	.short	0x0010


	//----- nvinfo : EIATTR_SW_WAR
	.align		4
.L_15:
        /*0050*/ 	.byte	0x04, 0x36
        /*0052*/ 	.short	(.L_17 - .L_16)
.L_16:
        /*0054*/ 	.word	0x00000008
.L_17:


//--------------------- .nv.callgraph             --------------------------
	.section	.nv.callgraph,"",@"SHT_CUDA_CALLGRAPH"
	.align	4
	.sectionentsize	8
	.align		4
        /*0000*/ 	.word	0x00000000
	.align		4
        /*0004*/ 	.word	0xffffffff
	.align		4
        /*0008*/ 	.word	0x00000000
	.align		4
        /*000c*/ 	.word	0xfffffffe
	.align		4
        /*0010*/ 	.word	0x00000000
	.align		4
        /*0014*/ 	.word	0xfffffffd
	.align		4
        /*0018*/ 	.word	0x00000000
	.align		4
        /*001c*/ 	.word	0xfffffffc


//--------------------- .text._Z20prime_checker_kerneliPi --------------------------
	.section	.text._Z20prime_checker_kerneliPi,"ax",@progbits
	.align	128
        .global         _Z20prime_checker_kerneliPi
        .type           _Z20prime_checker_kerneliPi,@function
        .size           _Z20prime_checker_kerneliPi,(.L_x_1 - _Z20prime_checker_kerneliPi)
        .other          _Z20prime_checker_kerneliPi,@"STO_CUDA_ENTRY STV_DEFAULT"
_Z20prime_checker_kerneliPi:
.text._Z20prime_checker_kerneliPi:
[----:B------:R-:W-:Y:S01]  /*0000*/  LDC R1, c[0x0][0x37c] ;  /* 0x0000df00ff017b82 */ /* 0x000fe20000000800 */
[----:B------:R-:W-:Y:S05]  /*0010*/  EXIT ;  /* 0x000000000000794d */ /* 0x000fea0003800000 */
.L_x_0:
[----:B------:R-:W-:-:S00]  /*0020*/  BRA `(.L_x_0) ;  /* 0xfffffffc00fc7947 */ /* 0x000fc0000383ffff */
[----:B------:R-:W-:-:S00]  /*0030*/  NOP ;  /* 0x0000000000007918 */ /* 0x000fc00000000000 */
        /* <DEDUP_REMOVED lines=12> */
.L_x_1:


//--------------------- .nv.shared.reserved.0     --------------------------
	.section	.nv.shared.reserved.0,"aw",@nobits
	.weak		__nv_reservedSMEM_offset_0_alias
	.size		__nv_reservedSMEM_offset_0_alias, 0, 64
	.other		__nv_reservedSMEM_offset_0_alias,@"STO_CUDA_RESERVED_SHARED STV_DEFAULT"
__nv_reservedSMEM_offset_0_alias:
	.zero		0
	.zero		64


//--------------------- .nv.constant0._Z20prime_checker_kerneliPi --------------------------
	.section	.nv.constant0._Z20prime_checker_kerneliPi,"a",@progbits
	.sectionflags	@""
	.align	4
.nv.constant0._Z20prime_checker_kerneliPi:
	.zero		912


//--------------------- SYMBOLS --------------------------

	.type		.nv.reservedSmem.offset0,@object
	.size		.nv.reservedSmem.offset0,0x4
